	.headerflags	@"EF_CUDA_TEXMODE_UNIFIED EF_CUDA_64BIT_ADDRESS EF_CUDA_ACCELERATORS EF_CUDA_SM90 EF_CUDA_VIRTUAL_SM(EF_CUDA_SM90)"
	.elftype	@"ET_EXEC"


//--------------------- .nv.info                  --------------------------
	.section	.nv.info,"",@"SHT_CUDA_INFO"
	.align	4


	//----- nvinfo : EIATTR_REGCOUNT
	.align		4
        /*0000*/ 	.byte	0x04, 0x2f
        /*0002*/ 	.short	(.L_1 - .L_0)
	.align		4
.L_0:
        /*0004*/ 	.word	index@(triton_poi_fused_pixel_shuffle_1)
        /*0008*/ 	.word	0x00000019


	//----- nvinfo : EIATTR_MIN_STACK_SIZE
	.align		4
.L_1:
        /*000c*/ 	.byte	0x04, 0x12
        /*000e*/ 	.short	(.L_3 - .L_2)
	.align		4
.L_2:
        /*0010*/ 	.word	index@(triton_poi_fused_pixel_shuffle_1)
        /*0014*/ 	.word	0x00000000


	//----- nvinfo : EIATTR_FRAME_SIZE
	.align		4
.L_3:
        /*0018*/ 	.byte	0x04, 0x11
        /*001a*/ 	.short	(.L_5 - .L_4)
	.align		4
.L_4:
        /*001c*/ 	.word	index@(triton_poi_fused_pixel_shuffle_1)
        /*0020*/ 	.word	0x00000000


	//----- nvinfo : EIATTR_MIN_STACK_SIZE
	.align		4
.L_5:
        /*0024*/ 	.byte	0x04, 0x12
        /*0026*/ 	.short	(.L_7 - .L_6)
	.align		4
.L_6:
        /*0028*/ 	.word	index@(triton_poi_fused_pixel_shuffle_1)
        /*002c*/ 	.word	0x00000000
.L_7:


//--------------------- .nv.info.triton_poi_fused_pixel_shuffle_1 --------------------------
	.section	.nv.info.triton_poi_fused_pixel_shuffle_1,"",@"SHT_CUDA_INFO"
	.sectionflags	@""
	.align	4


	//----- nvinfo : EIATTR_CUDA_API_VERSION
	.align		4
        /*0000*/ 	.byte	0x04, 0x37
        /*0002*/ 	.short	(.L_9 - .L_8)
.L_8:
        /*0004*/ 	.word	0x0000007c


	//----- nvinfo : EIATTR_KPARAM_INFO
	.align		4
.L_9:
        /*0008*/ 	.byte	0x04, 0x17
        /*000a*/ 	.short	(.L_11 - .L_10)
.L_10:
        /*000c*/ 	.word	0x00000000
        /*0010*/ 	.short	0x0003
        /*0012*/ 	.short	0x0014
        /*0014*/ 	.byte	0x00, 0xf0, 0x11, 0x00


	//----- nvinfo : EIATTR_KPARAM_INFO
	.align		4
.L_11:
        /*0018*/ 	.byte	0x04, 0x17
        /*001a*/ 	.short	(.L_13 - .L_12)
.L_12:
        /*001c*/ 	.word	0x00000000
        /*0020*/ 	.short	0x0002
        /*0022*/ 	.short	0x0010
        /*0024*/ 	.byte	0x00, 0xf0, 0x11, 0x00


	//----- nvinfo : EIATTR_KPARAM_INFO
	.align		4
.L_13:
        /*0028*/ 	.byte	0x04, 0x17
        /*002a*/ 	.short	(.L_15 - .L_14)
.L_14:
        /*002c*/ 	.word	0x00000000
        /*0030*/ 	.short	0x0001
        /*0032*/ 	.short	0x0008
        /*0034*/ 	.byte	0x00, 0xf4, 0x21, 0x00


	//----- nvinfo : EIATTR_KPARAM_INFO
	.align		4
.L_15:
        /*0038*/ 	.byte	0x04, 0x17
        /*003a*/ 	.short	(.L_17 - .L_16)
.L_16:
        /*003c*/ 	.word	0x00000000
        /*0040*/ 	.short	0x0000
        /*0042*/ 	.short	0x0000
        /*0044*/ 	.byte	0x00, 0xf4, 0x21, 0x00


	//----- nvinfo : EIATTR_SPARSE_MMA_MASK
	.align		4
.L_17:
        /*0048*/ 	.byte	0x03, 0x50
        /*004a*/ 	.short	0x0000


	//----- nvinfo : EIATTR_MAXREG_COUNT
	.align		4
        /*004c*/ 	.byte	0x03, 0x1b
        /*004e*/ 	.short	0x00ff


	//----- nvinfo : EIATTR_EXIT_INSTR_OFFSETS
	.align		4
        /*0050*/ 	.byte	0x04, 0x1c
        /*0052*/ 	.short	(.L_19 - .L_18)


	//   ....[0]....
.L_18:
        /*0054*/ 	.word	0x000006d0


	//   ....[1]....
        /*0058*/ 	.word	0x00000740


	//----- nvinfo : EIATTR_REQNTID
	.align		4
.L_19:
        /*005c*/ 	.byte	0x04, 0x10
        /*005e*/ 	.short	(.L_21 - .L_20)
.L_20:
        /*0060*/ 	.word	0x00000080
        /*0064*/ 	.word	0x00000001
        /*0068*/ 	.word	0x00000001


	//----- nvinfo : EIATTR_CBANK_PARAM_SIZE
	.align		4
.L_21:
        /*006c*/ 	.byte	0x03, 0x19
        /*006e*/ 	.short	0x0018


	//----- nvinfo : EIATTR_PARAM_CBANK
	.align		4
        /*0070*/ 	.byte	0x04, 0x0a
        /*0072*/ 	.short	(.L_23 - .L_22)
	.align		4
.L_22:
        /*0074*/ 	.word	index@(.nv.constant0.triton_poi_fused_pixel_shuffle_1)
        /*0078*/ 	.short	0x0210
        /*007a*/ 	.short	0x0018


	//----- nvinfo : EIATTR_SW_WAR
	.align		4
.L_23:
        /*007c*/ 	.byte	0x04, 0x36
        /*007e*/ 	.short	(.L_25 - .L_24)
.L_24:
        /*0080*/ 	.word	0x00000008
.L_25:


//--------------------- .nv.callgraph             --------------------------
	.section	.nv.callgraph,"",@"SHT_CUDA_CALLGRAPH"
	.align	4
	.sectionentsize	8
	.align		4
        /*0000*/ 	.word	0x00000000
	.align		4
        /*0004*/ 	.word	0xffffffff
	.align		4
        /*0008*/ 	.word	0x00000000
	.align		4
        /*000c*/ 	.word	0xfffffffe
	.align		4
        /*0010*/ 	.word	0x00000000
	.align		4
        /*0014*/ 	.word	0xfffffffd
	.align		4
        /*0018*/ 	.word	0x00000000
	.align		4
        /*001c*/ 	.word	0xfffffffc


//--------------------- .text.triton_poi_fused_pixel_shuffle_1 --------------------------
	.section	.text.triton_poi_fused_pixel_shuffle_1,"ax",@progbits
	.sectionflags	@"SHF_BARRIERS=1"
	.align	128
        .global         triton_poi_fused_pixel_shuffle_1
        .type           triton_poi_fused_pixel_shuffle_1,@function
        .size           triton_poi_fused_pixel_shuffle_1,(.L_x_1 - triton_poi_fused_pixel_shuffle_1)
        .other          triton_poi_fused_pixel_shuffle_1,@"STO_CUDA_ENTRY STV_DEFAULT"
triton_poi_fused_pixel_shuffle_1:
.text.triton_poi_fused_pixel_shuffle_1:
[----:B------:R-:W0:Y:S02]  /*0000*/  LDC R1, c[0x0][0x28] ;  /* 0x00000a00ff017b82 */ /* 0x000e240000000800 */
[----:B------:R-:W1:Y:S01]  /*0010*/  S2R R7, SR_CTAID.Y ;  /* 0x0000000000077919 */ /* 0x000e620000002600 */
[----:B------:R-:W-:Y:S01]  /*0020*/  ULDC.64 UR6, c[0x0][0x208] ;  /* 0x0000820000067ab9 */ /* 0x000fe20000000a00 */
[----:B------:R-:W2:Y:S01]  /*0030*/  S2R R12, SR_TID.X ;  /* 0x00000000000c7919 */ /* 0x000ea20000002100 */
[----:B------:R-:W3:Y:S01]  /*0040*/  S2R R0, SR_CTAID.X ;  /* 0x0000000000007919 */ /* 0x000ee20000002500 */
[----:B-1----:R-:W-:Y:S01]  /*0050*/  IMAD.SHL.U32 R13, R7, 0x200, RZ ;  /* 0x00000200070d7824 */ /* 0x002fe200078e00ff */
[--C-:B------:R-:W-:Y:S02]  /*0060*/  SHF.R.S32.HI R3, RZ, 0x16, R7.reuse ;  /* 0x00000016ff037819 */ /* 0x100fe40000011407 */
[----:B------:R-:W-:Y:S01]  /*0070*/  SHF.R.U32.HI R9, RZ, 0x16, R7 ;  /* 0x00000016ff097819 */ /* 0x000fe20000011607 */
[----:B--2---:R-:W-:Y:S01]  /*0080*/  IMAD.SHL.U32 R2, R12, 0x4, RZ ;  /* 0x000000040c027824 */ /* 0x004fe200078e00ff */
[----:B------:R-:W-:Y:S01]  /*0090*/  SGXT R3, R3, 0x1 ;  /* 0x000000010303781a */ /* 0x000fe20000000200 */
[----:B---3--:R-:W-:-:S03]  /*00a0*/  IMAD.SHL.U32 R16, R0, 0x2, RZ ;  /* 0x0000000200107824 */ /* 0x008fc600078e00ff */
[----:B------:R-:W-:-:S04]  /*00b0*/  LOP3.LUT R4, R13, 0x1fc, R2, 0xf8, !PT ;  /* 0x000001fc0d047812 */ /* 0x000fc800078ef802 */
[CC--:B------:R-:W-:Y:S02]  /*00c0*/  LEA.HI R2, R3.reuse, R4.reuse, RZ, 0x3 ;  /* 0x0000000403027211 */ /* 0x0c0fe400078f18ff */
[----:B------:R-:W-:Y:S02]  /*00d0*/  LEA.HI R8, R3, R4, RZ, 0x5 ;  /* 0x0000000403087211 */ /* 0x000fe400078f28ff */
[----:B------:R-:W-:Y:S02]  /*00e0*/  SHF.R.S32.HI R6, RZ, 0x3, R2 ;  /* 0x00000003ff067819 */ /* 0x000fe40000011402 */
[----:B------:R-:W1:Y:S01]  /*00f0*/  LDC.64 R2, c[0x0][0x210] ;  /* 0x00008400ff027b82 */ /* 0x000e620000000a00 */
[----:B------:R-:W-:Y:S01]  /*0100*/  IMAD.SHL.U32 R8, R8, 0x2, RZ ;  /* 0x0000000208087824 */ /* 0x000fe200078e00ff */
[----:B------:R-:W-:Y:S02]  /*0110*/  LEA.HI R5, R6, R6, RZ, 0x2 ;  /* 0x0000000606057211 */ /* 0x000fe400078f10ff */
[----:B------:R-:W-:-:S02]  /*0120*/  ISETP.GE.AND P0, PT, R4, 0x200, PT ;  /* 0x000002000400780c */ /* 0x000fc40003f06270 */
[----:B------:R-:W-:Y:S02]  /*0130*/  LOP3.LUT R7, R5, 0x3ffffffc, RZ, 0xc0, !PT ;  /* 0x3ffffffc05077812 */ /* 0x000fe400078ec0ff */
[----:B------:R-:W-:Y:S02]  /*0140*/  SGXT.U32 R5, R9, 0x1 ;  /* 0x000000010905781a */ /* 0x000fe40000000000 */
[----:B------:R-:W-:Y:S01]  /*0150*/  LOP3.LUT R8, R8, 0xffffffc0, RZ, 0xc0, !PT ;  /* 0xffffffc008087812 */ /* 0x000fe200078ec0ff */
[----:B------:R-:W-:Y:S01]  /*0160*/  IMAD.IADD R7, R6, 0x1, -R7 ;  /* 0x0000000106077824 */ /* 0x000fe200078e0a07 */
[----:B------:R-:W-:Y:S02]  /*0170*/  LEA.HI.SX32 R5, R4, R5, 0x1e ;  /* 0x0000000504057211 */ /* 0x000fe400078ff2ff */
[C---:B------:R-:W-:Y:S01]  /*0180*/  ISETP.LT.AND P1, PT, R16.reuse, 0x2, !P0 ;  /* 0x000000021000780c */ /* 0x040fe20004721270 */
[----:B------:R-:W-:Y:S01]  /*0190*/  IMAD R7, R7, 0x4, R8 ;  /* 0x0000000407077824 */ /* 0x000fe200078e0208 */
[----:B------:R-:W-:Y:S01]  /*01a0*/  LOP3.LUT R5, R5, 0xfffffffe, RZ, 0xc0, !PT ;  /* 0xfffffffe05057812 */ /* 0x000fe200078ec0ff */
[----:B------:R-:W-:-:S03]  /*01b0*/  VIADD R8, R16, 0x1 ;  /* 0x0000000110087836 */ /* 0x000fc60000000000 */
[----:B------:R-:W-:Y:S01]  /*01c0*/  LEA.HI.SX32 R5, R4, -R5, 0x1e ;  /* 0x8000000504057211 */ /* 0x000fe200078ff2ff */
[----:B------:R-:W-:Y:S01]  /*01d0*/  IMAD R4, R0, 0x20, R7 ;  /* 0x0000002000047824 */ /* 0x000fe200078e0207 */
[----:B------:R-:W-:Y:S02]  /*01e0*/  ISETP.LT.AND P0, PT, R8, 0x2, !P0 ;  /* 0x000000020800780c */ /* 0x000fe40004701270 */
[----:B------:R-:W-:Y:S01]  /*01f0*/  CS2R R6, SRZ ;  /* 0x0000000000067805 */ /* 0x000fe2000001ff00 */
[----:B------:R-:W-:Y:S01]  /*0200*/  IMAD R9, R5, 0x20, R4 ;  /* 0x0000002005097824 */ /* 0x000fe200078e0204 */
[----:B------:R-:W-:-:S03]  /*0210*/  CS2R R4, SRZ ;  /* 0x0000000000047805 */ /* 0x000fc6000001ff00 */
[----:B-1----:R-:W-:-:S04]  /*0220*/  IMAD.WIDE R14, R9, 0x4, R2 ;  /* 0x00000004090e7825 */ /* 0x002fc800078e0202 */
[----:B------:R-:W-:Y:S01]  /*0230*/  VIADD R9, R9, 0x10 ;  /* 0x0000001009097836 */ /* 0x000fe20000000000 */
[----:B------:R-:W-:Y:S01]  /*0240*/  CS2R R10, SRZ ;  /* 0x00000000000a7805 */ /* 0x000fe2000001ff00 */
[----:B------:R1:W2:Y:S02]  /*0250*/  @P1 LDG.E.EL.128 R4, desc[UR6][R14.64] ;  /* 0x000000060e041981 */ /* 0x0002a4000c2e1d00 */
[----:B------:R-:W-:Y:S01]  /*0260*/  IMAD.WIDE R2, R9, 0x4, R2 ;  /* 0x0000000409027825 */ /* 0x000fe200078e0202 */
[----:B------:R-:W-:-:S06]  /*0270*/  CS2R R8, SRZ ;  /* 0x0000000000087805 */ /* 0x000fcc000001ff00 */
[----:B------:R3:W4:Y:S01]  /*0280*/  @P0 LDG.E.EL.128 R8, desc[UR6][R2.64] ;  /* 0x0000000602080981 */ /* 0x000722000c2e1d00 */
[----:B------:R-:W5:Y:S01]  /*0290*/  S2UR UR5, SR_CgaCtaId ;  /* 0x00000000000579c3 */ /* 0x000f620000008800 */
[----:B------:R-:W-:Y:S01]  /*02a0*/  IMAD.SHL.U32 R17, R12, 0x8, RZ ;  /* 0x000000080c117824 */ /* 0x000fe200078e00ff */
[----:B------:R-:W-:Y:S01]  /*02b0*/  UMOV UR4, 0x400 ;  /* 0x0000040000047882 */ /* 0x000fe20000000000 */
[----:B------:R-:W-:Y:S02]  /*02c0*/  LOP3.LUT R13, R13, 0x7f, R12, 0xf8, !PT ;  /* 0x0000007f0d0d7812 */ /* 0x000fe400078ef80c */
[----:B------:R-:W-:Y:S02]  /*02d0*/  ISETP.GE.AND P0, PT, R16, 0x2, PT ;  /* 0x000000021000780c */ /* 0x000fe40003f06270 */
[----:B------:R-:W-:Y:S02]  /*02e0*/  LOP3.LUT R17, R17, 0x3f8, RZ, 0xc0, !PT ;  /* 0x000003f811117812 */ /* 0x000fe400078ec0ff */
[----:B------:R-:W-:-:S02]  /*02f0*/  ISETP.LT.AND P1, PT, R13, 0x200, !P0 ;  /* 0x000002000d00780c */ /* 0x000fc40004721270 */
[C---:B------:R-:W-:Y:S02]  /*0300*/  LOP3.LUT R18, R17.reuse, 0x2, RZ, 0xfc, !PT ;  /* 0x0000000211127812 */ /* 0x040fe400078efcff */
[C---:B------:R-:W-:Y:S02]  /*0310*/  LOP3.LUT R20, R17.reuse, 0x4, RZ, 0xfc, !PT ;  /* 0x0000000411147812 */ /* 0x040fe400078efcff */
[C---:B------:R-:W-:Y:S02]  /*0320*/  LOP3.LUT R22, R17.reuse, 0x6, RZ, 0xfc, !PT ;  /* 0x0000000611167812 */ /* 0x040fe400078efcff */
[-C--:B-1----:R-:W-:Y:S02]  /*0330*/  LEA.HI R14, R17, R17.reuse, RZ, 0x1f ;  /* 0x00000011110e7211 */ /* 0x082fe400078ff8ff */
[-C--:B------:R-:W-:Y:S02]  /*0340*/  LEA.HI R18, R18, R17.reuse, RZ, 0x1f ;  /* 0x0000001112127211 */ /* 0x080fe400078ff8ff */
[----:B------:R-:W-:-:S02]  /*0350*/  LEA.HI R20, R20, R17, RZ, 0x1f ;  /* 0x0000001114147211 */ /* 0x000fc400078ff8ff */
[----:B------:R-:W-:Y:S01]  /*0360*/  LEA.HI R22, R22, R17, RZ, 0x1f ;  /* 0x0000001116167211 */ /* 0x000fe200078ff8ff */
[----:B-----5:R-:W-:-:S06]  /*0370*/  UPRMT UR4, UR5, 0x654, UR4 ;  /* 0x0000065405047896 */ /* 0x020fcc0008000004 */
[----:B------:R-:W-:Y:S01]  /*0380*/  LEA R15, R14, UR4, 0x2 ;  /* 0x000000040e0f7c11 */ /* 0x000fe2000f8e10ff */
[----:B------:R-:W-:Y:S01]  /*0390*/  IMAD.SHL.U32 R14, R12, 0x2, RZ ;  /* 0x000000020c0e7824 */ /* 0x000fe200078e00ff */
[----:B------:R-:W-:Y:S02]  /*03a0*/  LEA R18, R18, UR4, 0x2 ;  /* 0x0000000412127c11 */ /* 0x000fe4000f8e10ff */
[----:B---3--:R-:W-:Y:S02]  /*03b0*/  LEA R3, R20, UR4, 0x2 ;  /* 0x0000000414037c11 */ /* 0x008fe4000f8e10ff */
[----:B------:R-:W-:Y:S02]  /*03c0*/  LEA R22, R22, UR4, 0x2 ;  /* 0x0000000416167c11 */ /* 0x000fe4000f8e10ff */
[----:B------:R-:W-:Y:S02]  /*03d0*/  SHF.R.U32.HI R17, RZ, 0x1, R14 ;  /* 0x00000001ff117819 */ /* 0x000fe4000001160e */
[----:B------:R-:W-:-:S02]  /*03e0*/  LOP3.LUT R14, R14, 0xfe, RZ, 0xc0, !PT ;  /* 0x000000fe0e0e7812 */ /* 0x000fc400078ec0ff */
[----:B------:R-:W-:Y:S02]  /*03f0*/  SGXT.U32 R17, R17, 0x7 ;  /* 0x000000071111781a */ /* 0x000fe40000000000 */
[C---:B------:R-:W-:Y:S02]  /*0400*/  LOP3.LUT R19, R14.reuse, 0x100, RZ, 0xfc, !PT ;  /* 0x000001000e137812 */ /* 0x040fe400078efcff */
[C---:B------:R-:W-:Y:S01]  /*0410*/  LOP3.LUT R21, R14.reuse, 0x200, RZ, 0xfc, !PT ;  /* 0x000002000e157812 */ /* 0x040fe200078efcff */
[----:B------:R-:W-:Y:S01]  /*0420*/  IMAD.IADD R17, R14, 0x1, R17 ;  /* 0x000000010e117824 */ /* 0x000fe200078e0211 */
[-C--:B------:R-:W-:Y:S02]  /*0430*/  LEA.HI R2, R19, R14.reuse, RZ, 0x1f ;  /* 0x0000000e13027211 */ /* 0x080fe400078ff8ff */
[----:B------:R-:W-:Y:S02]  /*0440*/  LEA.HI R21, R21, R14, RZ, 0x1f ;  /* 0x0000000e15157211 */ /* 0x000fe400078ff8ff */
[----:B------:R-:W-:-:S02]  /*0450*/  LEA R19, R17, UR4, 0x2 ;  /* 0x0000000411137c11 */ /* 0x000fc4000f8e10ff */
[----:B------:R-:W-:Y:S02]  /*0460*/  LEA R20, R2, UR4, 0x2 ;  /* 0x0000000402147c11 */ /* 0x000fe4000f8e10ff */
[----:B------:R-:W-:Y:S02]  /*0470*/  LEA R21, R21, UR4, 0x2 ;  /* 0x0000000415157c11 */ /* 0x000fe4000f8e10ff */
[----:B------:R-:W-:-:S04]  /*0480*/  LOP3.LUT R17, R13, 0x100, RZ, 0xfc, !PT ;  /* 0x000001000d117812 */ /* 0x000fc800078efcff */
[C---:B------:R-:W-:Y:S01]  /*0490*/  ISETP.LT.AND P3, PT, R17.reuse, 0x200, !P0 ;  /* 0x000002001100780c */ /* 0x040fe20004761270 */
[----:B------:R-:W-:Y:S01]  /*04a0*/  IMAD.IADD R17, R17, 0x1, R0 ;  /* 0x0000000111117824 */ /* 0x000fe200078e0200 */
[----:B--2---:R-:W-:Y:S04]  /*04b0*/  STS [R15], R4 ;  /* 0x000000040f007388 */ /* 0x004fe80000000800 */
[----:B------:R-:W-:Y:S04]  /*04c0*/  STS [R18+0x8], R5 ;  /* 0x0000080512007388 */ /* 0x000fe80000000800 */
[----:B------:R-:W-:Y:S04]  /*04d0*/  STS [R3+0x10], R6 ;  /* 0x0000100603007388 */ /* 0x000fe80000000800 */
[----:B------:R-:W-:Y:S04]  /*04e0*/  STS [R22+0x18], R7 ;  /* 0x0000180716007388 */ /* 0x000fe80000000800 */
[----:B----4-:R1:W-:Y:S04]  /*04f0*/  STS [R15+0x4], R8 ;  /* 0x000004080f007388 */ /* 0x0103e80000000800 */
[----:B------:R-:W-:Y:S04]  /*0500*/  STS [R18+0xc], R9 ;  /* 0x00000c0912007388 */ /* 0x000fe80000000800 */
[----:B------:R2:W-:Y:S01]  /*0510*/  STS [R3+0x14], R10 ;  /* 0x0000140a03007388 */ /* 0x0005e20000000800 */
[----:B-1----:R-:W-:-:S03]  /*0520*/  LOP3.LUT R15, R13, 0x80, RZ, 0xfc, !PT ;  /* 0x000000800d0f7812 */ /* 0x002fc600078efcff */
[----:B------:R1:W-:Y:S01]  /*0530*/  STS [R22+0x1c], R11 ;  /* 0x00001c0b16007388 */ /* 0x0003e20000000800 */
[----:B------:R-:W-:Y:S01]  /*0540*/  BAR.SYNC.DEFER_BLOCKING 0x0 ;  /* 0x0000000000007b1d */ /* 0x000fe20000010000 */
[C---:B------:R-:W-:Y:S01]  /*0550*/  ISETP.LT.AND P2, PT, R15.reuse, 0x200, !P0 ;  /* 0x000002000f00780c */ /* 0x040fe20004741270 */
[----:B------:R-:W-:-:S06]  /*0560*/  IMAD.IADD R15, R15, 0x1, R0 ;  /* 0x000000010f0f7824 */ /* 0x000fcc00078e0200 */
[----:B--2---:R-:W2:Y:S01]  /*0570*/  LDC.64 R2, c[0x0][0x218] ;  /* 0x00008600ff027b82 */ /* 0x004ea20000000a00 */
[C---:B-1----:R-:W-:Y:S01]  /*0580*/  LOP3.LUT R11, R13.reuse, 0x180, RZ, 0xfc, !PT ;  /* 0x000001800d0b7812 */ /* 0x042fe200078efcff */
[----:B------:R-:W-:Y:S02]  /*0590*/  IMAD.IADD R13, R13, 0x1, R0 ;  /* 0x000000010d0d7824 */ /* 0x000fe400078e0200 */
[----:B------:R-:W-:Y:S01]  /*05a0*/  IMAD.SHL.U32 R15, R15, 0x2, RZ ;  /* 0x000000020f0f7824 */ /* 0x000fe200078e00ff */
[----:B------:R-:W-:Y:S01]  /*05b0*/  ISETP.LT.AND P0, PT, R11, 0x200, !P0 ;  /* 0x000002000b00780c */ /* 0x000fe20004701270 */
[----:B------:R-:W-:Y:S01]  /*05c0*/  IMAD.SHL.U32 R13, R13, 0x2, RZ ;  /* 0x000000020d0d7824 */ /* 0x000fe200078e00ff */
[----:B------:R-:W-:Y:S04]  /*05d0*/  LDS R8, [R19] ;  /* 0x0000000013087984 */ /* 0x000fe80000000800 */
[----:B------:R1:W3:Y:S01]  /*05e0*/  LDS R9, [R19+0x4] ;  /* 0x0000040013097984 */ /* 0x0002e20000000800 */
[----:B--2---:R-:W-:-:S03]  /*05f0*/  IMAD.WIDE R12, R13, 0x4, R2 ;  /* 0x000000040d0c7825 */ /* 0x004fc600078e0202 */
[----:B------:R-:W-:Y:S04]  /*0600*/  LDS R6, [R20+0x400] ;  /* 0x0004000014067984 */ /* 0x000fe80000000800 */
[----:B------:R-:W2:Y:S01]  /*0610*/  LDS R7, [R20+0x404] ;  /* 0x0004040014077984 */ /* 0x000ea20000000800 */
[----:B-1----:R-:W-:Y:S02]  /*0620*/  IMAD.SHL.U32 R19, R17, 0x2, RZ ;  /* 0x0000000211137824 */ /* 0x002fe400078e00ff */
[----:B------:R-:W-:Y:S01]  /*0630*/  IMAD.WIDE R16, R15, 0x4, R2 ;  /* 0x000000040f107825 */ /* 0x000fe200078e0202 */
[----:B------:R-:W-:Y:S04]  /*0640*/  LDS R4, [R21+0x800] ;  /* 0x0008000015047984 */ /* 0x000fe80000000800 */
[----:B------:R1:W4:Y:S02]  /*0650*/  LDS R5, [R21+0x804] ;  /* 0x0008040015057984 */ /* 0x0003240000000800 */
[----:B-1----:R-:W-:-:S04]  /*0660*/  LOP3.LUT R21, R14, 0x300, RZ, 0xfc, !PT ;  /* 0x000003000e157812 */ /* 0x002fc800078efcff */
[----:B------:R-:W-:Y:S01]  /*0670*/  LEA.HI R21, R21, R14, RZ, 0x1f ;  /* 0x0000000e15157211 */ /* 0x000fe200078ff8ff */
[----:B------:R-:W-:-:S03]  /*0680*/  IMAD.WIDE R14, R19, 0x4, R2 ;  /* 0x00000004130e7825 */ /* 0x000fc600078e0202 */
[----:B------:R-:W-:Y:S01]  /*0690*/  LEA R21, R21, UR4, 0x2 ;  /* 0x0000000415157c11 */ /* 0x000fe2000f8e10ff */
[----:B---3--:R1:W-:Y:S04]  /*06a0*/  @P1 STG.E.64 desc[UR6][R12.64], R8 ;  /* 0x000000080c001986 */ /* 0x0083e8000c101b06 */
[----:B--2---:R1:W-:Y:S04]  /*06b0*/  @P2 STG.E.64 desc[UR6][R16.64], R6 ;  /* 0x0000000610002986 */ /* 0x0043e8000c101b06 */
[----:B----4-:R1:W-:Y:S01]  /*06c0*/  @P3 STG.E.64 desc[UR6][R14.64], R4 ;  /* 0x000000040e003986 */ /* 0x0103e2000c101b06 */
[----:B------:R-:W-:Y:S05]  /*06d0*/  @!P0 EXIT ;  /* 0x000000000000894d */ /* 0x000fea0003800000 */
[----:B-1----:R-:W-:Y:S01]  /*06e0*/  LDS R6, [R21+0xc00] ;  /* 0x000c000015067984 */ /* 0x002fe20000000800 */
[----:B------:R-:W-:-:S03]  /*06f0*/  IMAD.IADD R0, R11, 0x1, R0 ;  /* 0x000000010b007824 */ /* 0x000fc600078e0200 */
[----:B------:R-:W0:Y:S01]  /*0700*/  LDS R7, [R21+0xc04] ;  /* 0x000c040015077984 */ /* 0x000e220000000800 */
[----:B------:R-:W-:-:S04]  /*0710*/  IMAD.SHL.U32 R5, R0, 0x2, RZ ;  /* 0x0000000200057824 */ /* 0x000fc800078e00ff */
[----:B------:R-:W-:-:S05]  /*0720*/  IMAD.WIDE R2, R5, 0x4, R2 ;  /* 0x0000000405027825 */ /* 0x000fca00078e0202 */
[----:B0-----:R-:W-:Y:S01]  /*0730*/  STG.E.64 desc[UR6][R2.64], R6 ;  /* 0x0000000602007986 */ /* 0x001fe2000c101b06 */
[----:B------:R-:W-:Y:S05]  /*0740*/  EXIT ;  /* 0x000000000000794d */ /* 0x000fea0003800000 */
.L_x_0:
[----:B------:R-:W-:-:S00]  /*0750*/  BRA `(.L_x_0) ;  /* 0xfffffffc00fc7947 */ /* 0x000fc0000383ffff */
[----:B------:R-:W-:-:S00]  /*0760*/  NOP ;  /* 0x0000000000007918 */ /* 0x000fc00000000000 */
        /* <DEDUP_REMOVED lines=9> */
.L_x_1:


//--------------------- .nv.shared.triton_poi_fused_pixel_shuffle_1 --------------------------
	.section	.nv.shared.triton_poi_fused_pixel_shuffle_1,"aw",@nobits
	.sectionflags	@""
	.align	16
	.zero		1024


//--------------------- .nv.constant0.triton_poi_fused_pixel_shuffle_1 --------------------------
	.section	.nv.constant0.triton_poi_fused_pixel_shuffle_1,"a",@progbits
	.sectionflags	@""
	.align	4
.nv.constant0.triton_poi_fused_pixel_shuffle_1:
	.zero		552
